//
// Generated by NVIDIA NVVM Compiler
//
// Compiler Build ID: CL-36424714
// Cuda compilation tools, release 13.0, V13.0.88
// Based on NVVM 20.0.0
//

.version 9.0
.target sm_100
.address_size 64

	// .globl	_Z1fPx

.visible .entry _Z1fPx(
	.param .u64 .ptr .align 1 _Z1fPx_param_0
)
{
	.reg .b32 	%r<4>;
	.reg .b64 	%rd<9>;

	ld.param.u64 	%rd1, [_Z1fPx_param_0];
	cvta.to.global.u64 	%rd2, %rd1;
	mov.u32 	%r1, %tid.x;
	shl.b32 	%r2, %r1, 3;
	add.s32 	%r3, %r2, 8;
	cvt.u64.u32 	%rd3, %r3;
	and.b64  	%rd4, %rd3, 8184;
	add.s64 	%rd5, %rd2, %rd4;
	ld.global.u64 	%rd6, [%rd5];
	bar.sync 	0;
	mul.wide.u32 	%rd7, %r1, 8;
	add.s64 	%rd8, %rd2, %rd7;
	st.global.u64 	[%rd8], %rd6;
	ret;

}


// ===== COMPILED SASS (sm_100) =====

	.target	sm_100

	.elftype	@"ET_EXEC"


//--------------------- .note.nv.tkinfo           --------------------------
	.section	.note.nv.tkinfo,"",@"SHT_NOTE"
	.sectionflags	@"SHF_NOTE_NV_TKINFO"
	.tkinfo
        /*0018*/ 	.word	0x00000002
        /*0030*/ 	.string	""
        /*0030*/ 	.string	"ptxas"
        /*0030*/ 	.string	"Cuda compilation tools, release 13.0, V13.0.88"
        /*0030*/ 	.string	"Build cuda_13.0.r13.0/compiler.36424714_0"
        /*0030*/ 	.string	"-arch sm_100 -m 64 "



//--------------------- .note.nv.cuinfo           --------------------------
	.section	.note.nv.cuinfo,"",@"SHT_NOTE"
	.sectionflags	@"SHF_NOTE_NV_CUINFO"
        /*0018*/ 	.short	0x0002
        /*001a*/ 	.short	0x0064
        /*001c*/ 	.short	0x0082
	.zero		2


//--------------------- .nv.info                  --------------------------
	.section	.nv.info,"",@"SHT_CUDA_INFO"
	.align	4


	//----- nvinfo : EIATTR_REGCOUNT
	.align		4
        /*0000*/ 	.byte	0x04, 0x2f
        /*0002*/ 	.short	(.L_1 - .L_0)
	.align		4
.L_0:
        /*0004*/ 	.word	index@(_Z1fPx)
        /*0008*/ 	.word	0x0000000a


	//----- nvinfo : EIATTR_FRAME_SIZE
	.align		4
.L_1:
        /*000c*/ 	.byte	0x04, 0x11
        /*000e*/ 	.short	(.L_3 - .L_2)
	.align		4
.L_2:
        /*0010*/ 	.word	index@(_Z1fPx)
        /*0014*/ 	.word	0x00000000


	//----- nvinfo : EIATTR_MIN_STACK_SIZE
	.align		4
.L_3:
        /*0018*/ 	.byte	0x04, 0x12
        /*001a*/ 	.short	(.L_5 - .L_4)
	.align		4
.L_4:
        /*001c*/ 	.word	index@(_Z1fPx)
        /*0020*/ 	.word	0x00000000
.L_5:


//--------------------- .nv.compat                --------------------------
	.section	.nv.compat,"",@"SHT_CUDA_COMPAT_INFO"
	.align	4
        /*0000*/ 	.byte	0x02, 0x09, 0x00, 0x00, 0x02, 0x02, 0x01, 0x00, 0x02, 0x05, 0x05, 0x00, 0x03, 0x07, 0x01, 0x01
        /*0010*/ 	.byte	0x02, 0x03, 0x00, 0x00, 0x02, 0x06, 0x01, 0x00, 0x04, 0x0b, 0x08, 0x00, 0x09, 0x00, 0x00, 0x00
        /*0020*/ 	.byte	0x00, 0x00, 0x00, 0x00


//--------------------- .nv.info._Z1fPx           --------------------------
	.section	.nv.info._Z1fPx,"",@"SHT_CUDA_INFO"
	.sectionflags	@""
	.align	4


	//----- nvinfo : EIATTR_CUDA_API_VERSION
	.align		4
        /*0000*/ 	.byte	0x04, 0x37
        /*0002*/ 	.short	(.L_7 - .L_6)
.L_6:
        /*0004*/ 	.word	0x00000082


	//----- nvinfo : EIATTR_KPARAM_INFO
	.align		4
.L_7:
        /*0008*/ 	.byte	0x04, 0x17
        /*000a*/ 	.short	(.L_9 - .L_8)
.L_8:
        /*000c*/ 	.word	0x00000000
        /*0010*/ 	.short	0x0000
        /*0012*/ 	.short	0x0000
        /*0014*/ 	.byte	0x00, 0xf5, 0x21, 0x00


	//----- nvinfo : EIATTR_SPARSE_MMA_MASK
	.align		4
.L_9:
        /*0018*/ 	.byte	0x03, 0x50
        /*001a*/ 	.short	0x0000


	//----- nvinfo : EIATTR_MAXREG_COUNT
	.align		4
        /*001c*/ 	.byte	0x03, 0x1b
        /*001e*/ 	.short	0x00ff


	//----- nvinfo : EIATTR_NUM_BARRIERS
	.align		4
        /*0020*/ 	.byte	0x02, 0x4c
        /*0022*/ 	.byte	0x01
	.zero		1


	//----- nvinfo : EIATTR_MERCURY_ISA_VERSION
	.align		4
        /*0024*/ 	.byte	0x03, 0x5f
        /*0026*/ 	.short	0x0101


	//----- nvinfo : EIATTR_VRC_CTA_INIT_COUNT
	.align		4
        /*0028*/ 	.byte	0x02, 0x4a
	.zero		1
	.zero		1


	//----- nvinfo : EIATTR_EXIT_INSTR_OFFSETS
	.align		4
        /*002c*/ 	.byte	0x04, 0x1c
        /*002e*/ 	.short	(.L_11 - .L_10)


	//   ....[0]....
.L_10:
        /*0030*/ 	.word	0x000000d0


	//----- nvinfo : EIATTR_CBANK_PARAM_SIZE
	.align		4
.L_11:
        /*0034*/ 	.byte	0x03, 0x19
        /*0036*/ 	.short	0x0008


	//----- nvinfo : EIATTR_PARAM_CBANK
	.align		4
        /*0038*/ 	.byte	0x04, 0x0a
        /*003a*/ 	.short	(.L_13 - .L_12)
	.align		4
.L_12:
        /*003c*/ 	.word	index@(.nv.constant0._Z1fPx)
        /*0040*/ 	.short	0x0380
        /*0042*/ 	.short	0x0008


	//----- nvinfo : EIATTR_SW_WAR
	.align		4
.L_13:
        /*0044*/ 	.byte	0x04, 0x36
        /*0046*/ 	.short	(.L_15 - .L_14)
.L_14:
        /*0048*/ 	.word	0x00000008
.L_15:


//--------------------- .nv.callgraph             --------------------------
	.section	.nv.callgraph,"",@"SHT_CUDA_CALLGRAPH"
	.align	4
	.sectionentsize	8
	.align		4
        /*0000*/ 	.word	0x00000000
	.align		4
        /*0004*/ 	.word	0xffffffff
	.align		4
        /*0008*/ 	.word	0x00000000
	.align		4
        /*000c*/ 	.word	0xfffffffe
	.align		4
        /*0010*/ 	.word	0x00000000
	.align		4
        /*0014*/ 	.word	0xfffffffd
	.align		4
        /*0018*/ 	.word	0x00000000
	.align		4
        /*001c*/ 	.word	0xfffffffc


//--------------------- .text._Z1fPx              --------------------------
	.section	.text._Z1fPx,"ax",@progbits
	.align	128
        .global         _Z1fPx
        .type           _Z1fPx,@function
        .size           _Z1fPx,(.L_x_1 - _Z1fPx)
        .other          _Z1fPx,@"STO_CUDA_ENTRY STV_DEFAULT"
_Z1fPx:
.text._Z1fPx:
[----:B------:R-:W-:Y:S01]  /*0000*/  LDC R1, c[0x0][0x37c] ;  /* 0x0000df00ff017b82 */ /* 0x000fe20000000800 */
[----:B------:R-:W0:Y:S01]  /*0010*/  S2R R7, SR_TID.X ;  /* 0x0000000000077919 */ /* 0x000e220000002100 */
[----:B------:R-:W1:Y:S06]  /*0020*/  LDCU.64 UR6, c[0x0][0x380] ;  /* 0x00007000ff0677ac */ /* 0x000e6c0008000a00 */
[----:B------:R-:W2:Y:S01]  /*0030*/  LDC.64 R4, c[0x0][0x380] ;  /* 0x0000e000ff047b82 */ /* 0x000ea20000000a00 */
[----:B------:R-:W3:Y:S01]  /*0040*/  LDCU.64 UR4, c[0x0][0x358] ;  /* 0x00006b00ff0477ac */ /* 0x000ee20008000a00 */
[----:B0-----:R-:W-:-:S04]  /*0050*/  LEA R0, R7, 0x8, 0x3 ;  /* 0x0000000807007811 */ /* 0x001fc800078e18ff */
[----:B------:R-:W-:-:S04]  /*0060*/  LOP3.LUT R0, R0, 0x1ff8, RZ, 0xc0, !PT ;  /* 0x00001ff800007812 */ /* 0x000fc800078ec0ff */
[----:B-1----:R-:W-:-:S05]  /*0070*/  IADD3 R2, P0, PT, R0, UR6, RZ ;  /* 0x0000000600027c10 */ /* 0x002fca000ff1e0ff */
[----:B------:R-:W-:-:S06]  /*0080*/  IMAD.X R3, RZ, RZ, UR7, P0 ;  /* 0x00000007ff037e24 */ /* 0x000fcc00080e06ff */
[----:B---3--:R-:W3:Y:S01]  /*0090*/  LDG.E.64 R2, desc[UR4][R2.64] ;  /* 0x0000000402027981 */ /* 0x008ee2000c1e1b00 */
[----:B--2---:R-:W-:Y:S01]  /*00a0*/  IMAD.WIDE.U32 R4, R7, 0x8, R4 ;  /* 0x0000000807047825 */ /* 0x004fe200078e0004 */
[----:B------:R-:W-:Y:S06]  /*00b0*/  BAR.SYNC.DEFER_BLOCKING 0x0 ;  /* 0x0000000000007b1d */ /* 0x000fec0000010000 */
[----:B---3--:R-:W-:Y:S01]  /*00c0*/  STG.E.64 desc[UR4][R4.64], R2 ;  /* 0x0000000204007986 */ /* 0x008fe2000c101b04 */
[----:B------:R-:W-:Y:S05]  /*00d0*/  EXIT ;  /* 0x000000000000794d */ /* 0x000fea0003800000 */
.L_x_0:
[----:B------:R-:W-:-:S00]  /*00e0*/  BRA `(.L_x_0) ;  /* 0xfffffffc00fc7947 */ /* 0x000fc0000383ffff */
[----:B------:R-:W-:-:S00]  /*00f0*/  NOP ;  /* 0x0000000000007918 */ /* 0x000fc00000000000 */
        /* <DEDUP_REMOVED lines=8> */
.L_x_1:


//--------------------- .nv.shared.reserved.0     --------------------------
	.section	.nv.shared.reserved.0,"aw",@nobits
	.weak		__nv_reservedSMEM_offset_0_alias
	.size		__nv_reservedSMEM_offset_0_alias, 0, 64
	.other		__nv_reservedSMEM_offset_0_alias,@"STO_CUDA_RESERVED_SHARED STV_DEFAULT"
__nv_reservedSMEM_offset_0_alias:
	.zero		0
	.zero		64


//--------------------- .nv.constant0._Z1fPx      --------------------------
	.section	.nv.constant0._Z1fPx,"a",@progbits
	.sectionflags	@""
	.align	4
.nv.constant0._Z1fPx:
	.zero		904


//--------------------- SYMBOLS --------------------------

	.type		.nv.reservedSmem.offset0,@object
	.size		.nv.reservedSmem.offset0,0x4
